//
// Generated by NVIDIA NVVM Compiler
//
// Compiler Build ID: CL-36424714
// Cuda compilation tools, release 13.0, V13.0.88
// Based on NVVM 20.0.0
//

.version 9.0
.target sm_100
.address_size 64

	// .globl	_Z13vectorAddCUDAPKfS0_Pfi

.visible .entry _Z13vectorAddCUDAPKfS0_Pfi(
	.param .u64 .ptr .align 1 _Z13vectorAddCUDAPKfS0_Pfi_param_0,
	.param .u64 .ptr .align 1 _Z13vectorAddCUDAPKfS0_Pfi_param_1,
	.param .u64 .ptr .align 1 _Z13vectorAddCUDAPKfS0_Pfi_param_2,
	.param .u32 _Z13vectorAddCUDAPKfS0_Pfi_param_3
)
{
	.reg .pred 	%p<2>;
	.reg .b32 	%r<6>;
	.reg .b32 	%f<4>;
	.reg .b64 	%rd<11>;

	ld.param.u64 	%rd1, [_Z13vectorAddCUDAPKfS0_Pfi_param_0];
	ld.param.u64 	%rd2, [_Z13vectorAddCUDAPKfS0_Pfi_param_1];
	ld.param.u64 	%rd3, [_Z13vectorAddCUDAPKfS0_Pfi_param_2];
	ld.param.u32 	%r2, [_Z13vectorAddCUDAPKfS0_Pfi_param_3];
	mov.u32 	%r3, %ctaid.x;
	mov.u32 	%r4, %ntid.x;
	mov.u32 	%r5, %tid.x;
	mad.lo.s32 	%r1, %r3, %r4, %r5;
	setp.ge.s32 	%p1, %r1, %r2;
	@%p1 bra 	$L__BB0_2;
	cvta.to.global.u64 	%rd4, %rd1;
	cvta.to.global.u64 	%rd5, %rd2;
	cvta.to.global.u64 	%rd6, %rd3;
	mul.wide.s32 	%rd7, %r1, 4;
	add.s64 	%rd8, %rd4, %rd7;
	ld.global.f32 	%f1, [%rd8];
	add.s64 	%rd9, %rd5, %rd7;
	ld.global.f32 	%f2, [%rd9];
	add.f32 	%f3, %f1, %f2;
	add.s64 	%rd10, %rd6, %rd7;
	st.global.f32 	[%rd10], %f3;
$L__BB0_2:
	ret;

}


// ===== COMPILED SASS (sm_100) =====

	.target	sm_100

	.elftype	@"ET_EXEC"


//--------------------- .note.nv.tkinfo           --------------------------
	.section	.note.nv.tkinfo,"",@"SHT_NOTE"
	.sectionflags	@"SHF_NOTE_NV_TKINFO"
	.tkinfo
        /*0018*/ 	.word	0x00000002
        /*0030*/ 	.string	""
        /*0030*/ 	.string	"ptxas"
        /*0030*/ 	.string	"Cuda compilation tools, release 13.0, V13.0.88"
        /*0030*/ 	.string	"Build cuda_13.0.r13.0/compiler.36424714_0"
        /*0030*/ 	.string	"-arch sm_100 -m 64 "



//--------------------- .note.nv.cuinfo           --------------------------
	.section	.note.nv.cuinfo,"",@"SHT_NOTE"
	.sectionflags	@"SHF_NOTE_NV_CUINFO"
        /*0018*/ 	.short	0x0002
        /*001a*/ 	.short	0x0064
        /*001c*/ 	.short	0x0082
	.zero		2


//--------------------- .nv.info                  --------------------------
	.section	.nv.info,"",@"SHT_CUDA_INFO"
	.align	4


	//----- nvinfo : EIATTR_REGCOUNT
	.align		4
        /*0000*/ 	.byte	0x04, 0x2f
        /*0002*/ 	.short	(.L_1 - .L_0)
	.align		4
.L_0:
        /*0004*/ 	.word	index@(_Z13vectorAddCUDAPKfS0_Pfi)
        /*0008*/ 	.word	0x0000000c


	//----- nvinfo : EIATTR_FRAME_SIZE
	.align		4
.L_1:
        /*000c*/ 	.byte	0x04, 0x11
        /*000e*/ 	.short	(.L_3 - .L_2)
	.align		4
.L_2:
        /*0010*/ 	.word	index@(_Z13vectorAddCUDAPKfS0_Pfi)
        /*0014*/ 	.word	0x00000000


	//----- nvinfo : EIATTR_MIN_STACK_SIZE
	.align		4
.L_3:
        /*0018*/ 	.byte	0x04, 0x12
        /*001a*/ 	.short	(.L_5 - .L_4)
	.align		4
.L_4:
        /*001c*/ 	.word	index@(_Z13vectorAddCUDAPKfS0_Pfi)
        /*0020*/ 	.word	0x00000000
.L_5:


//--------------------- .nv.compat                --------------------------
	.section	.nv.compat,"",@"SHT_CUDA_COMPAT_INFO"
	.align	4
        /*0000*/ 	.byte	0x02, 0x09, 0x00, 0x00, 0x02, 0x02, 0x01, 0x00, 0x02, 0x05, 0x05, 0x00, 0x03, 0x07, 0x01, 0x01
        /*0010*/ 	.byte	0x02, 0x03, 0x00, 0x00, 0x02, 0x06, 0x01, 0x00, 0x04, 0x0b, 0x08, 0x00, 0x09, 0x00, 0x00, 0x00
        /*0020*/ 	.byte	0x00, 0x00, 0x00, 0x00


//--------------------- .nv.info._Z13vectorAddCUDAPKfS0_Pfi --------------------------
	.section	.nv.info._Z13vectorAddCUDAPKfS0_Pfi,"",@"SHT_CUDA_INFO"
	.sectionflags	@""
	.align	4


	//----- nvinfo : EIATTR_CUDA_API_VERSION
	.align		4
        /*0000*/ 	.byte	0x04, 0x37
        /*0002*/ 	.short	(.L_7 - .L_6)
.L_6:
        /*0004*/ 	.word	0x00000082


	//----- nvinfo : EIATTR_KPARAM_INFO
	.align		4
.L_7:
        /*0008*/ 	.byte	0x04, 0x17
        /*000a*/ 	.short	(.L_9 - .L_8)
.L_8:
        /*000c*/ 	.word	0x00000000
        /*0010*/ 	.short	0x0003
        /*0012*/ 	.short	0x0018
        /*0014*/ 	.byte	0x00, 0xf0, 0x11, 0x00


	//----- nvinfo : EIATTR_KPARAM_INFO
	.align		4
.L_9:
        /*0018*/ 	.byte	0x04, 0x17
        /*001a*/ 	.short	(.L_11 - .L_10)
.L_10:
        /*001c*/ 	.word	0x00000000
        /*0020*/ 	.short	0x0002
        /*0022*/ 	.short	0x0010
        /*0024*/ 	.byte	0x00, 0xf5, 0x21, 0x00


	//----- nvinfo : EIATTR_KPARAM_INFO
	.align		4
.L_11:
        /*0028*/ 	.byte	0x04, 0x17
        /*002a*/ 	.short	(.L_13 - .L_12)
.L_12:
        /*002c*/ 	.word	0x00000000
        /*0030*/ 	.short	0x0001
        /*0032*/ 	.short	0x0008
        /*0034*/ 	.byte	0x00, 0xf5, 0x21, 0x00


	//----- nvinfo : EIATTR_KPARAM_INFO
	.align		4
.L_13:
        /*0038*/ 	.byte	0x04, 0x17
        /*003a*/ 	.short	(.L_15 - .L_14)
.L_14:
        /*003c*/ 	.word	0x00000000
        /*0040*/ 	.short	0x0000
        /*0042*/ 	.short	0x0000
        /*0044*/ 	.byte	0x00, 0xf5, 0x21, 0x00


	//----- nvinfo : EIATTR_SPARSE_MMA_MASK
	.align		4
.L_15:
        /*0048*/ 	.byte	0x03, 0x50
        /*004a*/ 	.short	0x0000


	//----- nvinfo : EIATTR_MAXREG_COUNT
	.align		4
        /*004c*/ 	.byte	0x03, 0x1b
        /*004e*/ 	.short	0x00ff


	//----- nvinfo : EIATTR_MERCURY_ISA_VERSION
	.align		4
        /*0050*/ 	.byte	0x03, 0x5f
        /*0052*/ 	.short	0x0101


	//----- nvinfo : EIATTR_VRC_CTA_INIT_COUNT
	.align		4
        /*0054*/ 	.byte	0x02, 0x4a
	.zero		1
	.zero		1


	//----- nvinfo : EIATTR_EXIT_INSTR_OFFSETS
	.align		4
        /*0058*/ 	.byte	0x04, 0x1c
        /*005a*/ 	.short	(.L_17 - .L_16)


	//   ....[0]....
.L_16:
        /*005c*/ 	.word	0x00000070


	//   ....[1]....
        /*0060*/ 	.word	0x00000130


	//----- nvinfo : EIATTR_CBANK_PARAM_SIZE
	.align		4
.L_17:
        /*0064*/ 	.byte	0x03, 0x19
        /*0066*/ 	.short	0x001c


	//----- nvinfo : EIATTR_PARAM_CBANK
	.align		4
        /*0068*/ 	.byte	0x04, 0x0a
        /*006a*/ 	.short	(.L_19 - .L_18)
	.align		4
.L_18:
        /*006c*/ 	.word	index@(.nv.constant0._Z13vectorAddCUDAPKfS0_Pfi)
        /*0070*/ 	.short	0x0380
        /*0072*/ 	.short	0x001c


	//----- nvinfo : EIATTR_SW_WAR
	.align		4
.L_19:
        /*0074*/ 	.byte	0x04, 0x36
        /*0076*/ 	.short	(.L_21 - .L_20)
.L_20:
        /*0078*/ 	.word	0x00000008
.L_21:


//--------------------- .nv.callgraph             --------------------------
	.section	.nv.callgraph,"",@"SHT_CUDA_CALLGRAPH"
	.align	4
	.sectionentsize	8
	.align		4
        /*0000*/ 	.word	0x00000000
	.align		4
        /*0004*/ 	.word	0xffffffff
	.align		4
        /*0008*/ 	.word	0x00000000
	.align		4
        /*000c*/ 	.word	0xfffffffe
	.align		4
        /*0010*/ 	.word	0x00000000
	.align		4
        /*0014*/ 	.word	0xfffffffd
	.align		4
        /*0018*/ 	.word	0x00000000
	.align		4
        /*001c*/ 	.word	0xfffffffc


//--------------------- .text._Z13vectorAddCUDAPKfS0_Pfi --------------------------
	.section	.text._Z13vectorAddCUDAPKfS0_Pfi,"ax",@progbits
	.align	128
        .global         _Z13vectorAddCUDAPKfS0_Pfi
        .type           _Z13vectorAddCUDAPKfS0_Pfi,@function
        .size           _Z13vectorAddCUDAPKfS0_Pfi,(.L_x_1 - _Z13vectorAddCUDAPKfS0_Pfi)
        .other          _Z13vectorAddCUDAPKfS0_Pfi,@"STO_CUDA_ENTRY STV_DEFAULT"
_Z13vectorAddCUDAPKfS0_Pfi:
.text._Z13vectorAddCUDAPKfS0_Pfi:
[----:B------:R-:W-:Y:S01]  /*0000*/  LDC R1, c[0x0][0x37c] ;  /* 0x0000df00ff017b82 */ /* 0x000fe20000000800 */
[----:B------:R-:W0:Y:S07]  /*0010*/  S2R R0, SR_TID.X ;  /* 0x0000000000007919 */ /* 0x000e2e0000002100 */
[----:B------:R-:W0:Y:S01]  /*0020*/  S2UR UR4, SR_CTAID.X ;  /* 0x00000000000479c3 */ /* 0x000e220000002500 */
[----:B------:R-:W1:Y:S07]  /*0030*/  LDCU UR5, c[0x0][0x398] ;  /* 0x00007300ff0577ac */ /* 0x000e6e0008000800 */
[----:B------:R-:W0:Y:S02]  /*0040*/  LDC R9, c[0x0][0x360] ;  /* 0x0000d800ff097b82 */ /* 0x000e240000000800 */
[----:B0-----:R-:W-:-:S05]  /*0050*/  IMAD R9, R9, UR4, R0 ;  /* 0x0000000409097c24 */ /* 0x001fca000f8e0200 */
[----:B-1----:R-:W-:-:S13]  /*0060*/  ISETP.GE.AND P0, PT, R9, UR5, PT ;  /* 0x0000000509007c0c */ /* 0x002fda000bf06270 */
[----:B------:R-:W-:Y:S05]  /*0070*/  @P0 EXIT ;  /* 0x000000000000094d */ /* 0x000fea0003800000 */
[----:B------:R-:W0:Y:S01]  /*0080*/  LDC.64 R2, c[0x0][0x380] ;  /* 0x0000e000ff027b82 */ /* 0x000e220000000a00 */
[----:B------:R-:W1:Y:S07]  /*0090*/  LDCU.64 UR4, c[0x0][0x358] ;  /* 0x00006b00ff0477ac */ /* 0x000e6e0008000a00 */
[----:B------:R-:W2:Y:S08]  /*00a0*/  LDC.64 R4, c[0x0][0x388] ;  /* 0x0000e200ff047b82 */ /* 0x000eb00000000a00 */
[----:B------:R-:W3:Y:S01]  /*00b0*/  LDC.64 R6, c[0x0][0x390] ;  /* 0x0000e400ff067b82 */ /* 0x000ee20000000a00 */
[----:B0-----:R-:W-:-:S06]  /*00c0*/  IMAD.WIDE R2, R9, 0x4, R2 ;  /* 0x0000000409027825 */ /* 0x001fcc00078e0202 */
[----:B-1----:R-:W4:Y:S01]  /*00d0*/  LDG.E R2, desc[UR4][R2.64] ;  /* 0x0000000402027981 */ /* 0x002f22000c1e1900 */
[----:B--2---:R-:W-:-:S06]  /*00e0*/  IMAD.WIDE R4, R9, 0x4, R4 ;  /* 0x0000000409047825 */ /* 0x004fcc00078e0204 */
[----:B------:R-:W4:Y:S01]  /*00f0*/  LDG.E R5, desc[UR4][R4.64] ;  /* 0x0000000404057981 */ /* 0x000f22000c1e1900 */
[----:B---3--:R-:W-:-:S04]  /*0100*/  IMAD.WIDE R6, R9, 0x4, R6 ;  /* 0x0000000409067825 */ /* 0x008fc800078e0206 */
[----:B----4-:R-:W-:-:S05]  /*0110*/  FADD R9, R2, R5 ;  /* 0x0000000502097221 */ /* 0x010fca0000000000 */
[----:B------:R-:W-:Y:S01]  /*0120*/  STG.E desc[UR4][R6.64], R9 ;  /* 0x0000000906007986 */ /* 0x000fe2000c101904 */
[----:B------:R-:W-:Y:S05]  /*0130*/  EXIT ;  /* 0x000000000000794d */ /* 0x000fea0003800000 */
.L_x_0:
[----:B------:R-:W-:-:S00]  /*0140*/  BRA `(.L_x_0) ;  /* 0xfffffffc00fc7947 */ /* 0x000fc0000383ffff */
[----:B------:R-:W-:-:S00]  /*0150*/  NOP ;  /* 0x0000000000007918 */ /* 0x000fc00000000000 */
        /* <DEDUP_REMOVED lines=10> */
.L_x_1:


//--------------------- .nv.shared.reserved.0     --------------------------
	.section	.nv.shared.reserved.0,"aw",@nobits
	.weak		__nv_reservedSMEM_offset_0_alias
	.size		__nv_reservedSMEM_offset_0_alias, 0, 64
	.other		__nv_reservedSMEM_offset_0_alias,@"STO_CUDA_RESERVED_SHARED STV_DEFAULT"
__nv_reservedSMEM_offset_0_alias:
	.zero		0
	.zero		64


//--------------------- .nv.constant0._Z13vectorAddCUDAPKfS0_Pfi --------------------------
	.section	.nv.constant0._Z13vectorAddCUDAPKfS0_Pfi,"a",@progbits
	.sectionflags	@""
	.align	4
.nv.constant0._Z13vectorAddCUDAPKfS0_Pfi:
	.zero		924


//--------------------- SYMBOLS --------------------------

	.type		.nv.reservedSmem.offset0,@object
	.size		.nv.reservedSmem.offset0,0x4
